//
// Generated by NVIDIA NVVM Compiler
//
// Compiler Build ID: CL-36424714
// Cuda compilation tools, release 13.0, V13.0.88
// Based on NVVM 20.0.0
//

.version 9.0
.target sm_100
.address_size 64

	// .globl	_ZN3cub18CUB_300001_SM_10006detail11EmptyKernelIvEEvv
.global .align 1 .b8 _ZN41_INTERNAL_0b93e494_4_k_cu_26e22d24_2385294cuda3std3__45__cpo5beginE[1];
.global .align 1 .b8 _ZN41_INTERNAL_0b93e494_4_k_cu_26e22d24_2385294cuda3std3__45__cpo3endE[1];
.global .align 1 .b8 _ZN41_INTERNAL_0b93e494_4_k_cu_26e22d24_2385294cuda3std3__45__cpo6cbeginE[1];
.global .align 1 .b8 _ZN41_INTERNAL_0b93e494_4_k_cu_26e22d24_2385294cuda3std3__45__cpo4cendE[1];
.global .align 1 .b8 _ZN41_INTERNAL_0b93e494_4_k_cu_26e22d24_2385294cuda3std3__45__cpo6rbeginE[1];
.global .align 1 .b8 _ZN41_INTERNAL_0b93e494_4_k_cu_26e22d24_2385294cuda3std3__45__cpo4rendE[1];
.global .align 1 .b8 _ZN41_INTERNAL_0b93e494_4_k_cu_26e22d24_2385294cuda3std3__45__cpo7crbeginE[1];
.global .align 1 .b8 _ZN41_INTERNAL_0b93e494_4_k_cu_26e22d24_2385294cuda3std3__45__cpo5crendE[1];
.global .align 1 .b8 _ZN41_INTERNAL_0b93e494_4_k_cu_26e22d24_2385294cuda3std3__443_GLOBAL__N__0b93e494_4_k_cu_26e22d24_2385296ignoreE[1];
.global .align 1 .b8 _ZN41_INTERNAL_0b93e494_4_k_cu_26e22d24_2385294cuda3std3__419piecewise_constructE[1];
.global .align 1 .b8 _ZN41_INTERNAL_0b93e494_4_k_cu_26e22d24_2385294cuda3std3__48in_placeE[1];
.global .align 1 .b8 _ZN41_INTERNAL_0b93e494_4_k_cu_26e22d24_2385294cuda3std3__420unreachable_sentinelE[1];
.global .align 1 .b8 _ZN41_INTERNAL_0b93e494_4_k_cu_26e22d24_2385294cuda3std3__47nulloptE[1];
.global .align 1 .b8 _ZN41_INTERNAL_0b93e494_4_k_cu_26e22d24_2385294cuda3std3__48unexpectE[1];
.global .align 1 .b8 _ZN41_INTERNAL_0b93e494_4_k_cu_26e22d24_2385294cuda3std6ranges3__45__cpo4swapE[1];
.global .align 1 .b8 _ZN41_INTERNAL_0b93e494_4_k_cu_26e22d24_2385294cuda3std6ranges3__45__cpo9iter_moveE[1];
.global .align 1 .b8 _ZN41_INTERNAL_0b93e494_4_k_cu_26e22d24_2385294cuda3std6ranges3__45__cpo5beginE[1];
.global .align 1 .b8 _ZN41_INTERNAL_0b93e494_4_k_cu_26e22d24_2385294cuda3std6ranges3__45__cpo3endE[1];
.global .align 1 .b8 _ZN41_INTERNAL_0b93e494_4_k_cu_26e22d24_2385294cuda3std6ranges3__45__cpo6cbeginE[1];
.global .align 1 .b8 _ZN41_INTERNAL_0b93e494_4_k_cu_26e22d24_2385294cuda3std6ranges3__45__cpo4cendE[1];
.global .align 1 .b8 _ZN41_INTERNAL_0b93e494_4_k_cu_26e22d24_2385294cuda3std6ranges3__45__cpo7advanceE[1];
.global .align 1 .b8 _ZN41_INTERNAL_0b93e494_4_k_cu_26e22d24_2385294cuda3std6ranges3__45__cpo9iter_swapE[1];
.global .align 1 .b8 _ZN41_INTERNAL_0b93e494_4_k_cu_26e22d24_2385294cuda3std6ranges3__45__cpo4nextE[1];
.global .align 1 .b8 _ZN41_INTERNAL_0b93e494_4_k_cu_26e22d24_2385294cuda3std6ranges3__45__cpo4prevE[1];
.global .align 1 .b8 _ZN41_INTERNAL_0b93e494_4_k_cu_26e22d24_2385294cuda3std6ranges3__45__cpo4dataE[1];
.global .align 1 .b8 _ZN41_INTERNAL_0b93e494_4_k_cu_26e22d24_2385294cuda3std6ranges3__45__cpo5cdataE[1];
.global .align 1 .b8 _ZN41_INTERNAL_0b93e494_4_k_cu_26e22d24_2385294cuda3std6ranges3__45__cpo4sizeE[1];
.global .align 1 .b8 _ZN41_INTERNAL_0b93e494_4_k_cu_26e22d24_2385294cuda3std6ranges3__45__cpo5ssizeE[1];
.global .align 1 .b8 _ZN41_INTERNAL_0b93e494_4_k_cu_26e22d24_2385294cuda3std6ranges3__45__cpo8distanceE[1];
.global .align 1 .b8 _ZN41_INTERNAL_0b93e494_4_k_cu_26e22d24_2385296thrust24THRUST_300001_SM_1000_NS8cuda_cub3parE[1];
.global .align 1 .b8 _ZN41_INTERNAL_0b93e494_4_k_cu_26e22d24_2385296thrust24THRUST_300001_SM_1000_NS8cuda_cub10par_nosyncE[1];
.global .align 1 .b8 _ZN41_INTERNAL_0b93e494_4_k_cu_26e22d24_2385296thrust24THRUST_300001_SM_1000_NS6system6detail10sequential3seqE[1];
.global .align 1 .b8 _ZN41_INTERNAL_0b93e494_4_k_cu_26e22d24_2385296thrust24THRUST_300001_SM_1000_NS12placeholders2_1E[1];
.global .align 1 .b8 _ZN41_INTERNAL_0b93e494_4_k_cu_26e22d24_2385296thrust24THRUST_300001_SM_1000_NS12placeholders2_2E[1];
.global .align 1 .b8 _ZN41_INTERNAL_0b93e494_4_k_cu_26e22d24_2385296thrust24THRUST_300001_SM_1000_NS12placeholders2_3E[1];
.global .align 1 .b8 _ZN41_INTERNAL_0b93e494_4_k_cu_26e22d24_2385296thrust24THRUST_300001_SM_1000_NS12placeholders2_4E[1];
.global .align 1 .b8 _ZN41_INTERNAL_0b93e494_4_k_cu_26e22d24_2385296thrust24THRUST_300001_SM_1000_NS12placeholders2_5E[1];
.global .align 1 .b8 _ZN41_INTERNAL_0b93e494_4_k_cu_26e22d24_2385296thrust24THRUST_300001_SM_1000_NS12placeholders2_6E[1];
.global .align 1 .b8 _ZN41_INTERNAL_0b93e494_4_k_cu_26e22d24_2385296thrust24THRUST_300001_SM_1000_NS12placeholders2_7E[1];
.global .align 1 .b8 _ZN41_INTERNAL_0b93e494_4_k_cu_26e22d24_2385296thrust24THRUST_300001_SM_1000_NS12placeholders2_8E[1];
.global .align 1 .b8 _ZN41_INTERNAL_0b93e494_4_k_cu_26e22d24_2385296thrust24THRUST_300001_SM_1000_NS12placeholders2_9E[1];
.global .align 1 .b8 _ZN41_INTERNAL_0b93e494_4_k_cu_26e22d24_2385296thrust24THRUST_300001_SM_1000_NS12placeholders3_10E[1];
.global .align 1 .b8 _ZN41_INTERNAL_0b93e494_4_k_cu_26e22d24_2385296thrust24THRUST_300001_SM_1000_NS3seqE[1];

.visible .entry _ZN3cub18CUB_300001_SM_10006detail11EmptyKernelIvEEvv()
{


	ret;

}


// ===== COMPILED SASS (sm_100) =====

	.target	sm_100

	.elftype	@"ET_EXEC"


//--------------------- .note.nv.tkinfo           --------------------------
	.section	.note.nv.tkinfo,"",@"SHT_NOTE"
	.sectionflags	@"SHF_NOTE_NV_TKINFO"
	.tkinfo
        /*0018*/ 	.word	0x00000002
        /*0030*/ 	.string	""
        /*0030*/ 	.string	"ptxas"
        /*0030*/ 	.string	"Cuda compilation tools, release 13.0, V13.0.88"
        /*0030*/ 	.string	"Build cuda_13.0.r13.0/compiler.36424714_0"
        /*0030*/ 	.string	"-arch sm_100 -m 64 "



//--------------------- .note.nv.cuinfo           --------------------------
	.section	.note.nv.cuinfo,"",@"SHT_NOTE"
	.sectionflags	@"SHF_NOTE_NV_CUINFO"
        /*0018*/ 	.short	0x0002
        /*001a*/ 	.short	0x0064
        /*001c*/ 	.short	0x0082
	.zero		2


//--------------------- .nv.info                  --------------------------
	.section	.nv.info,"",@"SHT_CUDA_INFO"
	.align	4


	//----- nvinfo : EIATTR_REGCOUNT
	.align		4
        /*0000*/ 	.byte	0x04, 0x2f
        /*0002*/ 	.short	(.L_44 - .L_43)
	.align		4
.L_43:
        /*0004*/ 	.word	index@(_ZN3cub18CUB_300001_SM_10006detail11EmptyKernelIvEEvv)
        /*0008*/ 	.word	0x00000004


	//----- nvinfo : EIATTR_FRAME_SIZE
	.align		4
.L_44:
        /*000c*/ 	.byte	0x04, 0x11
        /*000e*/ 	.short	(.L_46 - .L_45)
	.align		4
.L_45:
        /*0010*/ 	.word	index@(_ZN3cub18CUB_300001_SM_10006detail11EmptyKernelIvEEvv)
        /*0014*/ 	.word	0x00000000


	//----- nvinfo : EIATTR_MIN_STACK_SIZE
	.align		4
.L_46:
        /*0018*/ 	.byte	0x04, 0x12
        /*001a*/ 	.short	(.L_48 - .L_47)
	.align		4
.L_47:
        /*001c*/ 	.word	index@(_ZN3cub18CUB_300001_SM_10006detail11EmptyKernelIvEEvv)
        /*0020*/ 	.word	0x00000000
.L_48:


//--------------------- .nv.compat                --------------------------
	.section	.nv.compat,"",@"SHT_CUDA_COMPAT_INFO"
	.align	4
        /*0000*/ 	.byte	0x02, 0x09, 0x00, 0x00, 0x02, 0x02, 0x01, 0x00, 0x02, 0x05, 0x05, 0x00, 0x03, 0x07, 0x01, 0x01
        /*0010*/ 	.byte	0x02, 0x03, 0x00, 0x00, 0x02, 0x06, 0x01, 0x00, 0x04, 0x0b, 0x08, 0x00, 0x09, 0x00, 0x00, 0x00
        /*0020*/ 	.byte	0x00, 0x00, 0x00, 0x00


//--------------------- .nv.info._ZN3cub18CUB_300001_SM_10006detail11EmptyKernelIvEEvv --------------------------
	.section	.nv.info._ZN3cub18CUB_300001_SM_10006detail11EmptyKernelIvEEvv,"",@"SHT_CUDA_INFO"
	.sectionflags	@""
	.align	4


	//----- nvinfo : EIATTR_CUDA_API_VERSION
	.align		4
        /*0000*/ 	.byte	0x04, 0x37
        /*0002*/ 	.short	(.L_50 - .L_49)
.L_49:
        /*0004*/ 	.word	0x00000082


	//----- nvinfo : EIATTR_SPARSE_MMA_MASK
	.align		4
.L_50:
        /*0008*/ 	.byte	0x03, 0x50
        /*000a*/ 	.short	0x0000


	//----- nvinfo : EIATTR_MAXREG_COUNT
	.align		4
        /*000c*/ 	.byte	0x03, 0x1b
        /*000e*/ 	.short	0x00ff


	//----- nvinfo : EIATTR_MERCURY_ISA_VERSION
	.align		4
        /*0010*/ 	.byte	0x03, 0x5f
        /*0012*/ 	.short	0x0101


	//----- nvinfo : EIATTR_VRC_CTA_INIT_COUNT
	.align		4
        /*0014*/ 	.byte	0x02, 0x4a
	.zero		1
	.zero		1


	//----- nvinfo : EIATTR_EXIT_INSTR_OFFSETS
	.align		4
        /*0018*/ 	.byte	0x04, 0x1c
        /*001a*/ 	.short	(.L_52 - .L_51)


	//   ....[0]....
.L_51:
        /*001c*/ 	.word	0x00000010


	//----- nvinfo : EIATTR_SW_WAR
	.align		4
.L_52:
        /*0020*/ 	.byte	0x04, 0x36
        /*0022*/ 	.short	(.L_54 - .L_53)
.L_53:
        /*0024*/ 	.word	0x00000008
.L_54:


//--------------------- .nv.callgraph             --------------------------
	.section	.nv.callgraph,"",@"SHT_CUDA_CALLGRAPH"
	.align	4
	.sectionentsize	8
	.align		4
        /*0000*/ 	.word	0x00000000
	.align		4
        /*0004*/ 	.word	0xffffffff
	.align		4
        /*0008*/ 	.word	0x00000000
	.align		4
        /*000c*/ 	.word	0xfffffffe
	.align		4
        /*0010*/ 	.word	0x00000000
	.align		4
        /*0014*/ 	.word	0xfffffffd
	.align		4
        /*0018*/ 	.word	0x00000000
	.align		4
        /*001c*/ 	.word	0xfffffffc


//--------------------- .nv.constant4             --------------------------
	.section	.nv.constant4,"a",@progbits
	.align	8
	.align		8
.nv.constant4:
        /*0000*/ 	.dword	_ZN41_INTERNAL_0b93e494_4_k_cu_26e22d24_2388124cuda3std3__45__cpo5beginE
	.align		8
        /*0008*/ 	.dword	_ZN41_INTERNAL_0b93e494_4_k_cu_26e22d24_2388124cuda3std3__45__cpo3endE
	.align		8
        /*0010*/ 	.dword	_ZN41_INTERNAL_0b93e494_4_k_cu_26e22d24_2388124cuda3std3__45__cpo6cbeginE
	.align		8
        /*0018*/ 	.dword	_ZN41_INTERNAL_0b93e494_4_k_cu_26e22d24_2388124cuda3std3__45__cpo4cendE
	.align		8
        /*0020*/ 	.dword	_ZN41_INTERNAL_0b93e494_4_k_cu_26e22d24_2388124cuda3std3__45__cpo6rbeginE
	.align		8
        /*0028*/ 	.dword	_ZN41_INTERNAL_0b93e494_4_k_cu_26e22d24_2388124cuda3std3__45__cpo4rendE
	.align		8
        /*0030*/ 	.dword	_ZN41_INTERNAL_0b93e494_4_k_cu_26e22d24_2388124cuda3std3__45__cpo7crbeginE
	.align		8
        /*0038*/ 	.dword	_ZN41_INTERNAL_0b93e494_4_k_cu_26e22d24_2388124cuda3std3__45__cpo5crendE
	.align		8
        /*0040*/ 	.dword	_ZN41_INTERNAL_0b93e494_4_k_cu_26e22d24_2388124cuda3std3__443_GLOBAL__N__0b93e494_4_k_cu_26e22d24_2388126ignoreE
	.align		8
        /*0048*/ 	.dword	_ZN41_INTERNAL_0b93e494_4_k_cu_26e22d24_2388124cuda3std3__419piecewise_constructE
	.align		8
        /*0050*/ 	.dword	_ZN41_INTERNAL_0b93e494_4_k_cu_26e22d24_2388124cuda3std3__48in_placeE
	.align		8
        /*0058*/ 	.dword	_ZN41_INTERNAL_0b93e494_4_k_cu_26e22d24_2388124cuda3std3__420unreachable_sentinelE
	.align		8
        /*0060*/ 	.dword	_ZN41_INTERNAL_0b93e494_4_k_cu_26e22d24_2388124cuda3std3__47nulloptE
	.align		8
        /*0068*/ 	.dword	_ZN41_INTERNAL_0b93e494_4_k_cu_26e22d24_2388124cuda3std3__48unexpectE
	.align		8
        /*0070*/ 	.dword	_ZN41_INTERNAL_0b93e494_4_k_cu_26e22d24_2388124cuda3std6ranges3__45__cpo4swapE
	.align		8
        /*0078*/ 	.dword	_ZN41_INTERNAL_0b93e494_4_k_cu_26e22d24_2388124cuda3std6ranges3__45__cpo9iter_moveE
	.align		8
        /*0080*/ 	.dword	_ZN41_INTERNAL_0b93e494_4_k_cu_26e22d24_2388124cuda3std6ranges3__45__cpo5beginE
	.align		8
        /*0088*/ 	.dword	_ZN41_INTERNAL_0b93e494_4_k_cu_26e22d24_2388124cuda3std6ranges3__45__cpo3endE
	.align		8
        /*0090*/ 	.dword	_ZN41_INTERNAL_0b93e494_4_k_cu_26e22d24_2388124cuda3std6ranges3__45__cpo6cbeginE
	.align		8
        /*0098*/ 	.dword	_ZN41_INTERNAL_0b93e494_4_k_cu_26e22d24_2388124cuda3std6ranges3__45__cpo4cendE
	.align		8
        /*00a0*/ 	.dword	_ZN41_INTERNAL_0b93e494_4_k_cu_26e22d24_2388124cuda3std6ranges3__45__cpo7advanceE
	.align		8
        /*00a8*/ 	.dword	_ZN41_INTERNAL_0b93e494_4_k_cu_26e22d24_2388124cuda3std6ranges3__45__cpo9iter_swapE
	.align		8
        /*00b0*/ 	.dword	_ZN41_INTERNAL_0b93e494_4_k_cu_26e22d24_2388124cuda3std6ranges3__45__cpo4nextE
	.align		8
        /*00b8*/ 	.dword	_ZN41_INTERNAL_0b93e494_4_k_cu_26e22d24_2388124cuda3std6ranges3__45__cpo4prevE
	.align		8
        /*00c0*/ 	.dword	_ZN41_INTERNAL_0b93e494_4_k_cu_26e22d24_2388124cuda3std6ranges3__45__cpo4dataE
	.align		8
        /*00c8*/ 	.dword	_ZN41_INTERNAL_0b93e494_4_k_cu_26e22d24_2388124cuda3std6ranges3__45__cpo5cdataE
	.align		8
        /*00d0*/ 	.dword	_ZN41_INTERNAL_0b93e494_4_k_cu_26e22d24_2388124cuda3std6ranges3__45__cpo4sizeE
	.align		8
        /*00d8*/ 	.dword	_ZN41_INTERNAL_0b93e494_4_k_cu_26e22d24_2388124cuda3std6ranges3__45__cpo5ssizeE
	.align		8
        /*00e0*/ 	.dword	_ZN41_INTERNAL_0b93e494_4_k_cu_26e22d24_2388124cuda3std6ranges3__45__cpo8distanceE
	.align		8
        /*00e8*/ 	.dword	_ZN41_INTERNAL_0b93e494_4_k_cu_26e22d24_2388126thrust24THRUST_300001_SM_1000_NS8cuda_cub3parE
	.align		8
        /*00f0*/ 	.dword	_ZN41_INTERNAL_0b93e494_4_k_cu_26e22d24_2388126thrust24THRUST_300001_SM_1000_NS8cuda_cub10par_nosyncE
	.align		8
        /*00f8*/ 	.dword	_ZN41_INTERNAL_0b93e494_4_k_cu_26e22d24_2388126thrust24THRUST_300001_SM_1000_NS6system6detail10sequential3seqE
	.align		8
        /*0100*/ 	.dword	_ZN41_INTERNAL_0b93e494_4_k_cu_26e22d24_2388126thrust24THRUST_300001_SM_1000_NS12placeholders2_1E
	.align		8
        /*0108*/ 	.dword	_ZN41_INTERNAL_0b93e494_4_k_cu_26e22d24_2388126thrust24THRUST_300001_SM_1000_NS12placeholders2_2E
	.align		8
        /*0110*/ 	.dword	_ZN41_INTERNAL_0b93e494_4_k_cu_26e22d24_2388126thrust24THRUST_300001_SM_1000_NS12placeholders2_3E
	.align		8
        /*0118*/ 	.dword	_ZN41_INTERNAL_0b93e494_4_k_cu_26e22d24_2388126thrust24THRUST_300001_SM_1000_NS12placeholders2_4E
	.align		8
        /*0120*/ 	.dword	_ZN41_INTERNAL_0b93e494_4_k_cu_26e22d24_2388126thrust24THRUST_300001_SM_1000_NS12placeholders2_5E
	.align		8
        /*0128*/ 	.dword	_ZN41_INTERNAL_0b93e494_4_k_cu_26e22d24_2388126thrust24THRUST_300001_SM_1000_NS12placeholders2_6E
	.align		8
        /*0130*/ 	.dword	_ZN41_INTERNAL_0b93e494_4_k_cu_26e22d24_2388126thrust24THRUST_300001_SM_1000_NS12placeholders2_7E
	.align		8
        /*0138*/ 	.dword	_ZN41_INTERNAL_0b93e494_4_k_cu_26e22d24_2388126thrust24THRUST_300001_SM_1000_NS12placeholders2_8E
	.align		8
        /*0140*/ 	.dword	_ZN41_INTERNAL_0b93e494_4_k_cu_26e22d24_2388126thrust24THRUST_300001_SM_1000_NS12placeholders2_9E
	.align		8
        /*0148*/ 	.dword	_ZN41_INTERNAL_0b93e494_4_k_cu_26e22d24_2388126thrust24THRUST_300001_SM_1000_NS12placeholders3_10E
	.align		8
        /*0150*/ 	.dword	_ZN41_INTERNAL_0b93e494_4_k_cu_26e22d24_2388126thrust24THRUST_300001_SM_1000_NS3seqE


//--------------------- .text._ZN3cub18CUB_300001_SM_10006detail11EmptyKernelIvEEvv --------------------------
	.section	.text._ZN3cub18CUB_300001_SM_10006detail11EmptyKernelIvEEvv,"ax",@progbits
	.align	128
        .global         _ZN3cub18CUB_300001_SM_10006detail11EmptyKernelIvEEvv
        .type           _ZN3cub18CUB_300001_SM_10006detail11EmptyKernelIvEEvv,@function
        .size           _ZN3cub18CUB_300001_SM_10006detail11EmptyKernelIvEEvv,(.L_x_1 - _ZN3cub18CUB_300001_SM_10006detail11EmptyKernelIvEEvv)
        .other          _ZN3cub18CUB_300001_SM_10006detail11EmptyKernelIvEEvv,@"STO_CUDA_ENTRY STV_DEFAULT"
_ZN3cub18CUB_300001_SM_10006detail11EmptyKernelIvEEvv:
.text._ZN3cub18CUB_300001_SM_10006detail11EmptyKernelIvEEvv:
[----:B------:R-:W-:Y:S01]  /*0000*/  LDC R1, c[0x0][0x37c] ;  /* 0x0000df00ff017b82 */ /* 0x000fe20000000800 */
[----:B------:R-:W-:Y:S05]  /*0010*/  EXIT ;  /* 0x000000000000794d */ /* 0x000fea0003800000 */
.L_x_0:
[----:B------:R-:W-:-:S00]  /*0020*/  BRA `(.L_x_0) ;  /* 0xfffffffc00fc7947 */ /* 0x000fc0000383ffff */
[----:B------:R-:W-:-:S00]  /*0030*/  NOP ;  /* 0x0000000000007918 */ /* 0x000fc00000000000 */
        /* <DEDUP_REMOVED lines=12> */
.L_x_1:


//--------------------- .nv.shared.reserved.0     --------------------------
	.section	.nv.shared.reserved.0,"aw",@nobits
	.weak		__nv_reservedSMEM_offset_0_alias
	.size		__nv_reservedSMEM_offset_0_alias, 0, 64
	.other		__nv_reservedSMEM_offset_0_alias,@"STO_CUDA_RESERVED_SHARED STV_DEFAULT"
__nv_reservedSMEM_offset_0_alias:
	.zero		0
	.zero		64


//--------------------- .nv.global                --------------------------
	.section	.nv.global,"aw",@nobits
.nv.global:
	.type		_ZN41_INTERNAL_0b93e494_4_k_cu_26e22d24_2388126thrust24THRUST_300001_SM_1000_NS3seqE,@object
	.size		_ZN41_INTERNAL_0b93e494_4_k_cu_26e22d24_2388126thrust24THRUST_300001_SM_1000_NS3seqE,(_ZN41_INTERNAL_0b93e494_4_k_cu_26e22d24_2388124cuda3std3__48in_placeE - _ZN41_INTERNAL_0b93e494_4_k_cu_26e22d24_2388126thrust24THRUST_300001_SM_1000_NS3seqE)
_ZN41_INTERNAL_0b93e494_4_k_cu_26e22d24_2388126thrust24THRUST_300001_SM_1000_NS3seqE:
	.zero		1
	.type		_ZN41_INTERNAL_0b93e494_4_k_cu_26e22d24_2388124cuda3std3__48in_placeE,@object
	.size		_ZN41_INTERNAL_0b93e494_4_k_cu_26e22d24_2388124cuda3std3__48in_placeE,(_ZN41_INTERNAL_0b93e494_4_k_cu_26e22d24_2388124cuda3std6ranges3__45__cpo4sizeE - _ZN41_INTERNAL_0b93e494_4_k_cu_26e22d24_2388124cuda3std3__48in_placeE)
_ZN41_INTERNAL_0b93e494_4_k_cu_26e22d24_2388124cuda3std3__48in_placeE:
	.zero		1
	.type		_ZN41_INTERNAL_0b93e494_4_k_cu_26e22d24_2388124cuda3std6ranges3__45__cpo4sizeE,@object
	.size		_ZN41_INTERNAL_0b93e494_4_k_cu_26e22d24_2388124cuda3std6ranges3__45__cpo4sizeE,(_ZN41_INTERNAL_0b93e494_4_k_cu_26e22d24_2388126thrust24THRUST_300001_SM_1000_NS12placeholders2_3E - _ZN41_INTERNAL_0b93e494_4_k_cu_26e22d24_2388124cuda3std6ranges3__45__cpo4sizeE)
_ZN41_INTERNAL_0b93e494_4_k_cu_26e22d24_2388124cuda3std6ranges3__45__cpo4sizeE:
	.zero		1
	.type		_ZN41_INTERNAL_0b93e494_4_k_cu_26e22d24_2388126thrust24THRUST_300001_SM_1000_NS12placeholders2_3E,@object
	.size		_ZN41_INTERNAL_0b93e494_4_k_cu_26e22d24_2388126thrust24THRUST_300001_SM_1000_NS12placeholders2_3E,(_ZN41_INTERNAL_0b93e494_4_k_cu_26e22d24_2388124cuda3std3__45__cpo6cbeginE - _ZN41_INTERNAL_0b93e494_4_k_cu_26e22d24_2388126thrust24THRUST_300001_SM_1000_NS12placeholders2_3E)
_ZN41_INTERNAL_0b93e494_4_k_cu_26e22d24_2388126thrust24THRUST_300001_SM_1000_NS12placeholders2_3E:
	.zero		1
	.type		_ZN41_INTERNAL_0b93e494_4_k_cu_26e22d24_2388124cuda3std3__45__cpo6cbeginE,@object
	.size		_ZN41_INTERNAL_0b93e494_4_k_cu_26e22d24_2388124cuda3std3__45__cpo6cbeginE,(_ZN41_INTERNAL_0b93e494_4_k_cu_26e22d24_2388124cuda3std6ranges3__45__cpo6cbeginE - _ZN41_INTERNAL_0b93e494_4_k_cu_26e22d24_2388124cuda3std3__45__cpo6cbeginE)
_ZN41_INTERNAL_0b93e494_4_k_cu_26e22d24_2388124cuda3std3__45__cpo6cbeginE:
	.zero		1
	.type		_ZN41_INTERNAL_0b93e494_4_k_cu_26e22d24_2388124cuda3std6ranges3__45__cpo6cbeginE,@object
	.size		_ZN41_INTERNAL_0b93e494_4_k_cu_26e22d24_2388124cuda3std6ranges3__45__cpo6cbeginE,(_ZN41_INTERNAL_0b93e494_4_k_cu_26e22d24_2388126thrust24THRUST_300001_SM_1000_NS12placeholders2_7E - _ZN41_INTERNAL_0b93e494_4_k_cu_26e22d24_2388124cuda3std6ranges3__45__cpo6cbeginE)
_ZN41_INTERNAL_0b93e494_4_k_cu_26e22d24_2388124cuda3std6ranges3__45__cpo6cbeginE:
	.zero		1
	.type		_ZN41_INTERNAL_0b93e494_4_k_cu_26e22d24_2388126thrust24THRUST_300001_SM_1000_NS12placeholders2_7E,@object
	.size		_ZN41_INTERNAL_0b93e494_4_k_cu_26e22d24_2388126thrust24THRUST_300001_SM_1000_NS12placeholders2_7E,(_ZN41_INTERNAL_0b93e494_4_k_cu_26e22d24_2388124cuda3std3__45__cpo7crbeginE - _ZN41_INTERNAL_0b93e494_4_k_cu_26e22d24_2388126thrust24THRUST_300001_SM_1000_NS12placeholders2_7E)
_ZN41_INTERNAL_0b93e494_4_k_cu_26e22d24_2388126thrust24THRUST_300001_SM_1000_NS12placeholders2_7E:
	.zero		1
	.type		_ZN41_INTERNAL_0b93e494_4_k_cu_26e22d24_2388124cuda3std3__45__cpo7crbeginE,@object
	.size		_ZN41_INTERNAL_0b93e494_4_k_cu_26e22d24_2388124cuda3std3__45__cpo7crbeginE,(_ZN41_INTERNAL_0b93e494_4_k_cu_26e22d24_2388124cuda3std6ranges3__45__cpo4nextE - _ZN41_INTERNAL_0b93e494_4_k_cu_26e22d24_2388124cuda3std3__45__cpo7crbeginE)
_ZN41_INTERNAL_0b93e494_4_k_cu_26e22d24_2388124cuda3std3__45__cpo7crbeginE:
	.zero		1
	.type		_ZN41_INTERNAL_0b93e494_4_k_cu_26e22d24_2388124cuda3std6ranges3__45__cpo4nextE,@object
	.size		_ZN41_INTERNAL_0b93e494_4_k_cu_26e22d24_2388124cuda3std6ranges3__45__cpo4nextE,(_ZN41_INTERNAL_0b93e494_4_k_cu_26e22d24_2388124cuda3std6ranges3__45__cpo4swapE - _ZN41_INTERNAL_0b93e494_4_k_cu_26e22d24_2388124cuda3std6ranges3__45__cpo4nextE)
_ZN41_INTERNAL_0b93e494_4_k_cu_26e22d24_2388124cuda3std6ranges3__45__cpo4nextE:
	.zero		1
	.type		_ZN41_INTERNAL_0b93e494_4_k_cu_26e22d24_2388124cuda3std6ranges3__45__cpo4swapE,@object
	.size		_ZN41_INTERNAL_0b93e494_4_k_cu_26e22d24_2388124cuda3std6ranges3__45__cpo4swapE,(_ZN41_INTERNAL_0b93e494_4_k_cu_26e22d24_2388126thrust24THRUST_300001_SM_1000_NS8cuda_cub10par_nosyncE - _ZN41_INTERNAL_0b93e494_4_k_cu_26e22d24_2388124cuda3std6ranges3__45__cpo4swapE)
_ZN41_INTERNAL_0b93e494_4_k_cu_26e22d24_2388124cuda3std6ranges3__45__cpo4swapE:
	.zero		1
	.type		_ZN41_INTERNAL_0b93e494_4_k_cu_26e22d24_2388126thrust24THRUST_300001_SM_1000_NS8cuda_cub10par_nosyncE,@object
	.size		_ZN41_INTERNAL_0b93e494_4_k_cu_26e22d24_2388126thrust24THRUST_300001_SM_1000_NS8cuda_cub10par_nosyncE,(_ZN41_INTERNAL_0b93e494_4_k_cu_26e22d24_2388126thrust24THRUST_300001_SM_1000_NS12placeholders2_9E - _ZN41_INTERNAL_0b93e494_4_k_cu_26e22d24_2388126thrust24THRUST_300001_SM_1000_NS8cuda_cub10par_nosyncE)
_ZN41_INTERNAL_0b93e494_4_k_cu_26e22d24_2388126thrust24THRUST_300001_SM_1000_NS8cuda_cub10par_nosyncE:
	.zero		1
	.type		_ZN41_INTERNAL_0b93e494_4_k_cu_26e22d24_2388126thrust24THRUST_300001_SM_1000_NS12placeholders2_9E,@object
	.size		_ZN41_INTERNAL_0b93e494_4_k_cu_26e22d24_2388126thrust24THRUST_300001_SM_1000_NS12placeholders2_9E,(_ZN41_INTERNAL_0b93e494_4_k_cu_26e22d24_2388124cuda3std3__443_GLOBAL__N__0b93e494_4_k_cu_26e22d24_2388126ignoreE - _ZN41_INTERNAL_0b93e494_4_k_cu_26e22d24_2388126thrust24THRUST_300001_SM_1000_NS12placeholders2_9E)
_ZN41_INTERNAL_0b93e494_4_k_cu_26e22d24_2388126thrust24THRUST_300001_SM_1000_NS12placeholders2_9E:
	.zero		1
	.type		_ZN41_INTERNAL_0b93e494_4_k_cu_26e22d24_2388124cuda3std3__443_GLOBAL__N__0b93e494_4_k_cu_26e22d24_2388126ignoreE,@object
	.size		_ZN41_INTERNAL_0b93e494_4_k_cu_26e22d24_2388124cuda3std3__443_GLOBAL__N__0b93e494_4_k_cu_26e22d24_2388126ignoreE,(_ZN41_INTERNAL_0b93e494_4_k_cu_26e22d24_2388124cuda3std6ranges3__45__cpo4dataE - _ZN41_INTERNAL_0b93e494_4_k_cu_26e22d24_2388124cuda3std3__443_GLOBAL__N__0b93e494_4_k_cu_26e22d24_2388126ignoreE)
_ZN41_INTERNAL_0b93e494_4_k_cu_26e22d24_2388124cuda3std3__443_GLOBAL__N__0b93e494_4_k_cu_26e22d24_2388126ignoreE:
	.zero		1
	.type		_ZN41_INTERNAL_0b93e494_4_k_cu_26e22d24_2388124cuda3std6ranges3__45__cpo4dataE,@object
	.size		_ZN41_INTERNAL_0b93e494_4_k_cu_26e22d24_2388124cuda3std6ranges3__45__cpo4dataE,(_ZN41_INTERNAL_0b93e494_4_k_cu_26e22d24_2388126thrust24THRUST_300001_SM_1000_NS12placeholders2_1E - _ZN41_INTERNAL_0b93e494_4_k_cu_26e22d24_2388124cuda3std6ranges3__45__cpo4dataE)
_ZN41_INTERNAL_0b93e494_4_k_cu_26e22d24_2388124cuda3std6ranges3__45__cpo4dataE:
	.zero		1
	.type		_ZN41_INTERNAL_0b93e494_4_k_cu_26e22d24_2388126thrust24THRUST_300001_SM_1000_NS12placeholders2_1E,@object
	.size		_ZN41_INTERNAL_0b93e494_4_k_cu_26e22d24_2388126thrust24THRUST_300001_SM_1000_NS12placeholders2_1E,(_ZN41_INTERNAL_0b93e494_4_k_cu_26e22d24_2388124cuda3std3__45__cpo5beginE - _ZN41_INTERNAL_0b93e494_4_k_cu_26e22d24_2388126thrust24THRUST_300001_SM_1000_NS12placeholders2_1E)
_ZN41_INTERNAL_0b93e494_4_k_cu_26e22d24_2388126thrust24THRUST_300001_SM_1000_NS12placeholders2_1E:
	.zero		1
	.type		_ZN41_INTERNAL_0b93e494_4_k_cu_26e22d24_2388124cuda3std3__45__cpo5beginE,@object
	.size		_ZN41_INTERNAL_0b93e494_4_k_cu_26e22d24_2388124cuda3std3__45__cpo5beginE,(_ZN41_INTERNAL_0b93e494_4_k_cu_26e22d24_2388124cuda3std6ranges3__45__cpo5beginE - _ZN41_INTERNAL_0b93e494_4_k_cu_26e22d24_2388124cuda3std3__45__cpo5beginE)
_ZN41_INTERNAL_0b93e494_4_k_cu_26e22d24_2388124cuda3std3__45__cpo5beginE:
	.zero		1
	.type		_ZN41_INTERNAL_0b93e494_4_k_cu_26e22d24_2388124cuda3std6ranges3__45__cpo5beginE,@object
	.size		_ZN41_INTERNAL_0b93e494_4_k_cu_26e22d24_2388124cuda3std6ranges3__45__cpo5beginE,(_ZN41_INTERNAL_0b93e494_4_k_cu_26e22d24_2388126thrust24THRUST_300001_SM_1000_NS12placeholders2_5E - _ZN41_INTERNAL_0b93e494_4_k_cu_26e22d24_2388124cuda3std6ranges3__45__cpo5beginE)
_ZN41_INTERNAL_0b93e494_4_k_cu_26e22d24_2388124cuda3std6ranges3__45__cpo5beginE:
	.zero		1
	.type		_ZN41_INTERNAL_0b93e494_4_k_cu_26e22d24_2388126thrust24THRUST_300001_SM_1000_NS12placeholders2_5E,@object
	.size		_ZN41_INTERNAL_0b93e494_4_k_cu_26e22d24_2388126thrust24THRUST_300001_SM_1000_NS12placeholders2_5E,(_ZN41_INTERNAL_0b93e494_4_k_cu_26e22d24_2388124cuda3std3__45__cpo6rbeginE - _ZN41_INTERNAL_0b93e494_4_k_cu_26e22d24_2388126thrust24THRUST_300001_SM_1000_NS12placeholders2_5E)
_ZN41_INTERNAL_0b93e494_4_k_cu_26e22d24_2388126thrust24THRUST_300001_SM_1000_NS12placeholders2_5E:
	.zero		1
	.type		_ZN41_INTERNAL_0b93e494_4_k_cu_26e22d24_2388124cuda3std3__45__cpo6rbeginE,@object
	.size		_ZN41_INTERNAL_0b93e494_4_k_cu_26e22d24_2388124cuda3std3__45__cpo6rbeginE,(_ZN41_INTERNAL_0b93e494_4_k_cu_26e22d24_2388124cuda3std6ranges3__45__cpo7advanceE - _ZN41_INTERNAL_0b93e494_4_k_cu_26e22d24_2388124cuda3std3__45__cpo6rbeginE)
_ZN41_INTERNAL_0b93e494_4_k_cu_26e22d24_2388124cuda3std3__45__cpo6rbeginE:
	.zero		1
	.type		_ZN41_INTERNAL_0b93e494_4_k_cu_26e22d24_2388124cuda3std6ranges3__45__cpo7advanceE,@object
	.size		_ZN41_INTERNAL_0b93e494_4_k_cu_26e22d24_2388124cuda3std6ranges3__45__cpo7advanceE,(_ZN41_INTERNAL_0b93e494_4_k_cu_26e22d24_2388124cuda3std3__47nulloptE - _ZN41_INTERNAL_0b93e494_4_k_cu_26e22d24_2388124cuda3std6ranges3__45__cpo7advanceE)
_ZN41_INTERNAL_0b93e494_4_k_cu_26e22d24_2388124cuda3std6ranges3__45__cpo7advanceE:
	.zero		1
	.type		_ZN41_INTERNAL_0b93e494_4_k_cu_26e22d24_2388124cuda3std3__47nulloptE,@object
	.size		_ZN41_INTERNAL_0b93e494_4_k_cu_26e22d24_2388124cuda3std3__47nulloptE,(_ZN41_INTERNAL_0b93e494_4_k_cu_26e22d24_2388124cuda3std6ranges3__45__cpo8distanceE - _ZN41_INTERNAL_0b93e494_4_k_cu_26e22d24_2388124cuda3std3__47nulloptE)
_ZN41_INTERNAL_0b93e494_4_k_cu_26e22d24_2388124cuda3std3__47nulloptE:
	.zero		1
	.type		_ZN41_INTERNAL_0b93e494_4_k_cu_26e22d24_2388124cuda3std6ranges3__45__cpo8distanceE,@object
	.size		_ZN41_INTERNAL_0b93e494_4_k_cu_26e22d24_2388124cuda3std6ranges3__45__cpo8distanceE,(_ZN41_INTERNAL_0b93e494_4_k_cu_26e22d24_2388126thrust24THRUST_300001_SM_1000_NS12placeholders3_10E - _ZN41_INTERNAL_0b93e494_4_k_cu_26e22d24_2388124cuda3std6ranges3__45__cpo8distanceE)
_ZN41_INTERNAL_0b93e494_4_k_cu_26e22d24_2388124cuda3std6ranges3__45__cpo8distanceE:
	.zero		1
	.type		_ZN41_INTERNAL_0b93e494_4_k_cu_26e22d24_2388126thrust24THRUST_300001_SM_1000_NS12placeholders3_10E,@object
	.size		_ZN41_INTERNAL_0b93e494_4_k_cu_26e22d24_2388126thrust24THRUST_300001_SM_1000_NS12placeholders3_10E,(_ZN41_INTERNAL_0b93e494_4_k_cu_26e22d24_2388124cuda3std3__419piecewise_constructE - _ZN41_INTERNAL_0b93e494_4_k_cu_26e22d24_2388126thrust24THRUST_300001_SM_1000_NS12placeholders3_10E)
_ZN41_INTERNAL_0b93e494_4_k_cu_26e22d24_2388126thrust24THRUST_300001_SM_1000_NS12placeholders3_10E:
	.zero		1
	.type		_ZN41_INTERNAL_0b93e494_4_k_cu_26e22d24_2388124cuda3std3__419piecewise_constructE,@object
	.size		_ZN41_INTERNAL_0b93e494_4_k_cu_26e22d24_2388124cuda3std3__419piecewise_constructE,(_ZN41_INTERNAL_0b93e494_4_k_cu_26e22d24_2388124cuda3std6ranges3__45__cpo5cdataE - _ZN41_INTERNAL_0b93e494_4_k_cu_26e22d24_2388124cuda3std3__419piecewise_constructE)
_ZN41_INTERNAL_0b93e494_4_k_cu_26e22d24_2388124cuda3std3__419piecewise_constructE:
	.zero		1
	.type		_ZN41_INTERNAL_0b93e494_4_k_cu_26e22d24_2388124cuda3std6ranges3__45__cpo5cdataE,@object
	.size		_ZN41_INTERNAL_0b93e494_4_k_cu_26e22d24_2388124cuda3std6ranges3__45__cpo5cdataE,(_ZN41_INTERNAL_0b93e494_4_k_cu_26e22d24_2388126thrust24THRUST_300001_SM_1000_NS12placeholders2_2E - _ZN41_INTERNAL_0b93e494_4_k_cu_26e22d24_2388124cuda3std6ranges3__45__cpo5cdataE)
_ZN41_INTERNAL_0b93e494_4_k_cu_26e22d24_2388124cuda3std6ranges3__45__cpo5cdataE:
	.zero		1
	.type		_ZN41_INTERNAL_0b93e494_4_k_cu_26e22d24_2388126thrust24THRUST_300001_SM_1000_NS12placeholders2_2E,@object
	.size		_ZN41_INTERNAL_0b93e494_4_k_cu_26e22d24_2388126thrust24THRUST_300001_SM_1000_NS12placeholders2_2E,(_ZN41_INTERNAL_0b93e494_4_k_cu_26e22d24_2388124cuda3std3__45__cpo3endE - _ZN41_INTERNAL_0b93e494_4_k_cu_26e22d24_2388126thrust24THRUST_300001_SM_1000_NS12placeholders2_2E)
_ZN41_INTERNAL_0b93e494_4_k_cu_26e22d24_2388126thrust24THRUST_300001_SM_1000_NS12placeholders2_2E:
	.zero		1
	.type		_ZN41_INTERNAL_0b93e494_4_k_cu_26e22d24_2388124cuda3std3__45__cpo3endE,@object
	.size		_ZN41_INTERNAL_0b93e494_4_k_cu_26e22d24_2388124cuda3std3__45__cpo3endE,(_ZN41_INTERNAL_0b93e494_4_k_cu_26e22d24_2388124cuda3std6ranges3__45__cpo3endE - _ZN41_INTERNAL_0b93e494_4_k_cu_26e22d24_2388124cuda3std3__45__cpo3endE)
_ZN41_INTERNAL_0b93e494_4_k_cu_26e22d24_2388124cuda3std3__45__cpo3endE:
	.zero		1
	.type		_ZN41_INTERNAL_0b93e494_4_k_cu_26e22d24_2388124cuda3std6ranges3__45__cpo3endE,@object
	.size		_ZN41_INTERNAL_0b93e494_4_k_cu_26e22d24_2388124cuda3std6ranges3__45__cpo3endE,(_ZN41_INTERNAL_0b93e494_4_k_cu_26e22d24_2388126thrust24THRUST_300001_SM_1000_NS12placeholders2_6E - _ZN41_INTERNAL_0b93e494_4_k_cu_26e22d24_2388124cuda3std6ranges3__45__cpo3endE)
_ZN41_INTERNAL_0b93e494_4_k_cu_26e22d24_2388124cuda3std6ranges3__45__cpo3endE:
	.zero		1
	.type		_ZN41_INTERNAL_0b93e494_4_k_cu_26e22d24_2388126thrust24THRUST_300001_SM_1000_NS12placeholders2_6E,@object
	.size		_ZN41_INTERNAL_0b93e494_4_k_cu_26e22d24_2388126thrust24THRUST_300001_SM_1000_NS12placeholders2_6E,(_ZN41_INTERNAL_0b93e494_4_k_cu_26e22d24_2388124cuda3std3__45__cpo4rendE - _ZN41_INTERNAL_0b93e494_4_k_cu_26e22d24_2388126thrust24THRUST_300001_SM_1000_NS12placeholders2_6E)
_ZN41_INTERNAL_0b93e494_4_k_cu_26e22d24_2388126thrust24THRUST_300001_SM_1000_NS12placeholders2_6E:
	.zero		1
	.type		_ZN41_INTERNAL_0b93e494_4_k_cu_26e22d24_2388124cuda3std3__45__cpo4rendE,@object
	.size		_ZN41_INTERNAL_0b93e494_4_k_cu_26e22d24_2388124cuda3std3__45__cpo4rendE,(_ZN41_INTERNAL_0b93e494_4_k_cu_26e22d24_2388124cuda3std6ranges3__45__cpo9iter_swapE - _ZN41_INTERNAL_0b93e494_4_k_cu_26e22d24_2388124cuda3std3__45__cpo4rendE)
_ZN41_INTERNAL_0b93e494_4_k_cu_26e22d24_2388124cuda3std3__45__cpo4rendE:
	.zero		1
	.type		_ZN41_INTERNAL_0b93e494_4_k_cu_26e22d24_2388124cuda3std6ranges3__45__cpo9iter_swapE,@object
	.size		_ZN41_INTERNAL_0b93e494_4_k_cu_26e22d24_2388124cuda3std6ranges3__45__cpo9iter_swapE,(_ZN41_INTERNAL_0b93e494_4_k_cu_26e22d24_2388124cuda3std3__48unexpectE - _ZN41_INTERNAL_0b93e494_4_k_cu_26e22d24_2388124cuda3std6ranges3__45__cpo9iter_swapE)
_ZN41_INTERNAL_0b93e494_4_k_cu_26e22d24_2388124cuda3std6ranges3__45__cpo9iter_swapE:
	.zero		1
	.type		_ZN41_INTERNAL_0b93e494_4_k_cu_26e22d24_2388124cuda3std3__48unexpectE,@object
	.size		_ZN41_INTERNAL_0b93e494_4_k_cu_26e22d24_2388124cuda3std3__48unexpectE,(_ZN41_INTERNAL_0b93e494_4_k_cu_26e22d24_2388126thrust24THRUST_300001_SM_1000_NS8cuda_cub3parE - _ZN41_INTERNAL_0b93e494_4_k_cu_26e22d24_2388124cuda3std3__48unexpectE)
_ZN41_INTERNAL_0b93e494_4_k_cu_26e22d24_2388124cuda3std3__48unexpectE:
	.zero		1
	.type		_ZN41_INTERNAL_0b93e494_4_k_cu_26e22d24_2388126thrust24THRUST_300001_SM_1000_NS8cuda_cub3parE,@object
	.size		_ZN41_INTERNAL_0b93e494_4_k_cu_26e22d24_2388126thrust24THRUST_300001_SM_1000_NS8cuda_cub3parE,(_ZN41_INTERNAL_0b93e494_4_k_cu_26e22d24_2388126thrust24THRUST_300001_SM_1000_NS12placeholders2_4E - _ZN41_INTERNAL_0b93e494_4_k_cu_26e22d24_2388126thrust24THRUST_300001_SM_1000_NS8cuda_cub3parE)
_ZN41_INTERNAL_0b93e494_4_k_cu_26e22d24_2388126thrust24THRUST_300001_SM_1000_NS8cuda_cub3parE:
	.zero		1
	.type		_ZN41_INTERNAL_0b93e494_4_k_cu_26e22d24_2388126thrust24THRUST_300001_SM_1000_NS12placeholders2_4E,@object
	.size		_ZN41_INTERNAL_0b93e494_4_k_cu_26e22d24_2388126thrust24THRUST_300001_SM_1000_NS12placeholders2_4E,(_ZN41_INTERNAL_0b93e494_4_k_cu_26e22d24_2388124cuda3std3__45__cpo4cendE - _ZN41_INTERNAL_0b93e494_4_k_cu_26e22d24_2388126thrust24THRUST_300001_SM_1000_NS12placeholders2_4E)
_ZN41_INTERNAL_0b93e494_4_k_cu_26e22d24_2388126thrust24THRUST_300001_SM_1000_NS12placeholders2_4E:
	.zero		1
	.type		_ZN41_INTERNAL_0b93e494_4_k_cu_26e22d24_2388124cuda3std3__45__cpo4cendE,@object
	.size		_ZN41_INTERNAL_0b93e494_4_k_cu_26e22d24_2388124cuda3std3__45__cpo4cendE,(_ZN41_INTERNAL_0b93e494_4_k_cu_26e22d24_2388124cuda3std6ranges3__45__cpo4cendE - _ZN41_INTERNAL_0b93e494_4_k_cu_26e22d24_2388124cuda3std3__45__cpo4cendE)
_ZN41_INTERNAL_0b93e494_4_k_cu_26e22d24_2388124cuda3std3__45__cpo4cendE:
	.zero		1
	.type		_ZN41_INTERNAL_0b93e494_4_k_cu_26e22d24_2388124cuda3std6ranges3__45__cpo4cendE,@object
	.size		_ZN41_INTERNAL_0b93e494_4_k_cu_26e22d24_2388124cuda3std6ranges3__45__cpo4cendE,(_ZN41_INTERNAL_0b93e494_4_k_cu_26e22d24_2388124cuda3std3__420unreachable_sentinelE - _ZN41_INTERNAL_0b93e494_4_k_cu_26e22d24_2388124cuda3std6ranges3__45__cpo4cendE)
_ZN41_INTERNAL_0b93e494_4_k_cu_26e22d24_2388124cuda3std6ranges3__45__cpo4cendE:
	.zero		1
	.type		_ZN41_INTERNAL_0b93e494_4_k_cu_26e22d24_2388124cuda3std3__420unreachable_sentinelE,@object
	.size		_ZN41_INTERNAL_0b93e494_4_k_cu_26e22d24_2388124cuda3std3__420unreachable_sentinelE,(_ZN41_INTERNAL_0b93e494_4_k_cu_26e22d24_2388124cuda3std6ranges3__45__cpo5ssizeE - _ZN41_INTERNAL_0b93e494_4_k_cu_26e22d24_2388124cuda3std3__420unreachable_sentinelE)
_ZN41_INTERNAL_0b93e494_4_k_cu_26e22d24_2388124cuda3std3__420unreachable_sentinelE:
	.zero		1
	.type		_ZN41_INTERNAL_0b93e494_4_k_cu_26e22d24_2388124cuda3std6ranges3__45__cpo5ssizeE,@object
	.size		_ZN41_INTERNAL_0b93e494_4_k_cu_26e22d24_2388124cuda3std6ranges3__45__cpo5ssizeE,(_ZN41_INTERNAL_0b93e494_4_k_cu_26e22d24_2388126thrust24THRUST_300001_SM_1000_NS12placeholders2_8E - _ZN41_INTERNAL_0b93e494_4_k_cu_26e22d24_2388124cuda3std6ranges3__45__cpo5ssizeE)
_ZN41_INTERNAL_0b93e494_4_k_cu_26e22d24_2388124cuda3std6ranges3__45__cpo5ssizeE:
	.zero		1
	.type		_ZN41_INTERNAL_0b93e494_4_k_cu_26e22d24_2388126thrust24THRUST_300001_SM_1000_NS12placeholders2_8E,@object
	.size		_ZN41_INTERNAL_0b93e494_4_k_cu_26e22d24_2388126thrust24THRUST_300001_SM_1000_NS12placeholders2_8E,(_ZN41_INTERNAL_0b93e494_4_k_cu_26e22d24_2388124cuda3std3__45__cpo5crendE - _ZN41_INTERNAL_0b93e494_4_k_cu_26e22d24_2388126thrust24THRUST_300001_SM_1000_NS12placeholders2_8E)
_ZN41_INTERNAL_0b93e494_4_k_cu_26e22d24_2388126thrust24THRUST_300001_SM_1000_NS12placeholders2_8E:
	.zero		1
	.type		_ZN41_INTERNAL_0b93e494_4_k_cu_26e22d24_2388124cuda3std3__45__cpo5crendE,@object
	.size		_ZN41_INTERNAL_0b93e494_4_k_cu_26e22d24_2388124cuda3std3__45__cpo5crendE,(_ZN41_INTERNAL_0b93e494_4_k_cu_26e22d24_2388124cuda3std6ranges3__45__cpo4prevE - _ZN41_INTERNAL_0b93e494_4_k_cu_26e22d24_2388124cuda3std3__45__cpo5crendE)
_ZN41_INTERNAL_0b93e494_4_k_cu_26e22d24_2388124cuda3std3__45__cpo5crendE:
	.zero		1
	.type		_ZN41_INTERNAL_0b93e494_4_k_cu_26e22d24_2388124cuda3std6ranges3__45__cpo4prevE,@object
	.size		_ZN41_INTERNAL_0b93e494_4_k_cu_26e22d24_2388124cuda3std6ranges3__45__cpo4prevE,(_ZN41_INTERNAL_0b93e494_4_k_cu_26e22d24_2388124cuda3std6ranges3__45__cpo9iter_moveE - _ZN41_INTERNAL_0b93e494_4_k_cu_26e22d24_2388124cuda3std6ranges3__45__cpo4prevE)
_ZN41_INTERNAL_0b93e494_4_k_cu_26e22d24_2388124cuda3std6ranges3__45__cpo4prevE:
	.zero		1
	.type		_ZN41_INTERNAL_0b93e494_4_k_cu_26e22d24_2388124cuda3std6ranges3__45__cpo9iter_moveE,@object
	.size		_ZN41_INTERNAL_0b93e494_4_k_cu_26e22d24_2388124cuda3std6ranges3__45__cpo9iter_moveE,(_ZN41_INTERNAL_0b93e494_4_k_cu_26e22d24_2388126thrust24THRUST_300001_SM_1000_NS6system6detail10sequential3seqE - _ZN41_INTERNAL_0b93e494_4_k_cu_26e22d24_2388124cuda3std6ranges3__45__cpo9iter_moveE)
_ZN41_INTERNAL_0b93e494_4_k_cu_26e22d24_2388124cuda3std6ranges3__45__cpo9iter_moveE:
	.zero		1
	.type		_ZN41_INTERNAL_0b93e494_4_k_cu_26e22d24_2388126thrust24THRUST_300001_SM_1000_NS6system6detail10sequential3seqE,@object
	.size		_ZN41_INTERNAL_0b93e494_4_k_cu_26e22d24_2388126thrust24THRUST_300001_SM_1000_NS6system6detail10sequential3seqE,(.L_31 - _ZN41_INTERNAL_0b93e494_4_k_cu_26e22d24_2388126thrust24THRUST_300001_SM_1000_NS6system6detail10sequential3seqE)
_ZN41_INTERNAL_0b93e494_4_k_cu_26e22d24_2388126thrust24THRUST_300001_SM_1000_NS6system6detail10sequential3seqE:
	.zero		1
.L_31:


//--------------------- .nv.constant0._ZN3cub18CUB_300001_SM_10006detail11EmptyKernelIvEEvv --------------------------
	.section	.nv.constant0._ZN3cub18CUB_300001_SM_10006detail11EmptyKernelIvEEvv,"a",@progbits
	.sectionflags	@""
	.align	4
.nv.constant0._ZN3cub18CUB_300001_SM_10006detail11EmptyKernelIvEEvv:
	.zero		896


//--------------------- SYMBOLS --------------------------

	.type		.nv.reservedSmem.offset0,@object
	.size		.nv.reservedSmem.offset0,0x4
